	.headerflags	@"EF_CUDA_TEXMODE_UNIFIED EF_CUDA_64BIT_ADDRESS EF_CUDA_ACCELERATORS EF_CUDA_SM90 EF_CUDA_VIRTUAL_SM(EF_CUDA_SM90)"
	.elftype	@"ET_EXEC"


//--------------------- .nv.info                  --------------------------
	.section	.nv.info,"",@"SHT_CUDA_INFO"
	.align	4


	//----- nvinfo : EIATTR_REGCOUNT
	.align		4
        /*0000*/ 	.byte	0x04, 0x2f
        /*0002*/ 	.short	(.L_1 - .L_0)
	.align		4
.L_0:
        /*0004*/ 	.word	index@(triton_poi_fused_add_clamp_18)
        /*0008*/ 	.word	0x00000008


	//----- nvinfo : EIATTR_MIN_STACK_SIZE
	.align		4
.L_1:
        /*000c*/ 	.byte	0x04, 0x12
        /*000e*/ 	.short	(.L_3 - .L_2)
	.align		4
.L_2:
        /*0010*/ 	.word	index@(triton_poi_fused_add_clamp_18)
        /*0014*/ 	.word	0x00000000


	//----- nvinfo : EIATTR_FRAME_SIZE
	.align		4
.L_3:
        /*0018*/ 	.byte	0x04, 0x11
        /*001a*/ 	.short	(.L_5 - .L_4)
	.align		4
.L_4:
        /*001c*/ 	.word	index@(triton_poi_fused_add_clamp_18)
        /*0020*/ 	.word	0x00000000


	//----- nvinfo : EIATTR_MIN_STACK_SIZE
	.align		4
.L_5:
        /*0024*/ 	.byte	0x04, 0x12
        /*0026*/ 	.short	(.L_7 - .L_6)
	.align		4
.L_6:
        /*0028*/ 	.word	index@(triton_poi_fused_add_clamp_18)
        /*002c*/ 	.word	0x00000000
.L_7:


//--------------------- .nv.info.triton_poi_fused_add_clamp_18 --------------------------
	.section	.nv.info.triton_poi_fused_add_clamp_18,"",@"SHT_CUDA_INFO"
	.sectionflags	@""
	.align	4


	//----- nvinfo : EIATTR_CUDA_API_VERSION
	.align		4
        /*0000*/ 	.byte	0x04, 0x37
        /*0002*/ 	.short	(.L_9 - .L_8)
.L_8:
        /*0004*/ 	.word	0x0000007c


	//----- nvinfo : EIATTR_KPARAM_INFO
	.align		4
.L_9:
        /*0008*/ 	.byte	0x04, 0x17
        /*000a*/ 	.short	(.L_11 - .L_10)
.L_10:
        /*000c*/ 	.word	0x00000000
        /*0010*/ 	.short	0x0001
        /*0012*/ 	.short	0x0008
        /*0014*/ 	.byte	0x00, 0xf0, 0x11, 0x00


	//----- nvinfo : EIATTR_KPARAM_INFO
	.align		4
.L_11:
        /*0018*/ 	.byte	0x04, 0x17
        /*001a*/ 	.short	(.L_13 - .L_12)
.L_12:
        /*001c*/ 	.word	0x00000000
        /*0020*/ 	.short	0x0000
        /*0022*/ 	.short	0x0000
        /*0024*/ 	.byte	0x00, 0xf4, 0x21, 0x00


	//----- nvinfo : EIATTR_SPARSE_MMA_MASK
	.align		4
.L_13:
        /*0028*/ 	.byte	0x03, 0x50
        /*002a*/ 	.short	0x0000


	//----- nvinfo : EIATTR_MAXREG_COUNT
	.align		4
        /*002c*/ 	.byte	0x03, 0x1b
        /*002e*/ 	.short	0x00ff


	//----- nvinfo : EIATTR_EXIT_INSTR_OFFSETS
	.align		4
        /*0030*/ 	.byte	0x04, 0x1c
        /*0032*/ 	.short	(.L_15 - .L_14)


	//   ....[0]....
.L_14:
        /*0034*/ 	.word	0x00000100


	//   ....[1]....
        /*0038*/ 	.word	0x00000130


	//----- nvinfo : EIATTR_REQNTID
	.align		4
.L_15:
        /*003c*/ 	.byte	0x04, 0x10
        /*003e*/ 	.short	(.L_17 - .L_16)
.L_16:
        /*0040*/ 	.word	0x00000020
        /*0044*/ 	.word	0x00000001
        /*0048*/ 	.word	0x00000001


	//----- nvinfo : EIATTR_CBANK_PARAM_SIZE
	.align		4
.L_17:
        /*004c*/ 	.byte	0x03, 0x19
        /*004e*/ 	.short	0x000c


	//----- nvinfo : EIATTR_PARAM_CBANK
	.align		4
        /*0050*/ 	.byte	0x04, 0x0a
        /*0052*/ 	.short	(.L_19 - .L_18)
	.align		4
.L_18:
        /*0054*/ 	.word	index@(.nv.constant0.triton_poi_fused_add_clamp_18)
        /*0058*/ 	.short	0x0210
        /*005a*/ 	.short	0x000c


	//----- nvinfo : EIATTR_SW_WAR
	.align		4
.L_19:
        /*005c*/ 	.byte	0x04, 0x36
        /*005e*/ 	.short	(.L_21 - .L_20)
.L_20:
        /*0060*/ 	.word	0x00000008
.L_21:


//--------------------- .nv.callgraph             --------------------------
	.section	.nv.callgraph,"",@"SHT_CUDA_CALLGRAPH"
	.align	4
	.sectionentsize	8
	.align		4
        /*0000*/ 	.word	0x00000000
	.align		4
        /*0004*/ 	.word	0xffffffff
	.align		4
        /*0008*/ 	.word	0x00000000
	.align		4
        /*000c*/ 	.word	0xfffffffe
	.align		4
        /*0010*/ 	.word	0x00000000
	.align		4
        /*0014*/ 	.word	0xfffffffd
	.align		4
        /*0018*/ 	.word	0x00000000
	.align		4
        /*001c*/ 	.word	0xfffffffc


//--------------------- .text.triton_poi_fused_add_clamp_18 --------------------------
	.section	.text.triton_poi_fused_add_clamp_18,"ax",@progbits
	.align	128
        .global         triton_poi_fused_add_clamp_18
        .type           triton_poi_fused_add_clamp_18,@function
        .size           triton_poi_fused_add_clamp_18,(.L_x_1 - triton_poi_fused_add_clamp_18)
        .other          triton_poi_fused_add_clamp_18,@"STO_CUDA_ENTRY STV_DEFAULT"
triton_poi_fused_add_clamp_18:
.text.triton_poi_fused_add_clamp_18:
[----:B------:R-:W0:Y:S02]  /*0000*/  LDC R1, c[0x0][0x28] ;  /* 0x00000a00ff017b82 */ /* 0x000e240000000800 */
[----:B------:R-:W1:Y:S01]  /*0010*/  S2R R2, SR_TID.X ;  /* 0x0000000000027919 */ /* 0x000e620000002100 */
[----:B------:R-:W2:Y:S01]  /*0020*/  LDC.64 R4, c[0x0][0x210] ;  /* 0x00008400ff047b82 */ /* 0x000ea20000000a00 */
[----:B------:R-:W3:Y:S01]  /*0030*/  S2R R3, SR_CTAID.X ;  /* 0x0000000000037919 */ /* 0x000ee20000002500 */
[C---:B-1----:R-:W-:Y:S02]  /*0040*/  LOP3.LUT R0, R2.reuse, 0x7, RZ, 0xc0, !PT ;  /* 0x0000000702007812 */ /* 0x042fe400078ec0ff */
[----:B------:R-:W-:-:S03]  /*0050*/  LOP3.LUT P0, RZ, R2, 0x18, RZ, 0xc0, !PT ;  /* 0x0000001802ff7812 */ /* 0x000fc6000780c0ff */
[----:B---3--:R-:W-:-:S04]  /*0060*/  IMAD R3, R3, 0x8, R0 ;  /* 0x0000000803037824 */ /* 0x008fc800078e0200 */
[C---:B--2---:R-:W-:Y:S01]  /*0070*/  IMAD.WIDE R4, R3.reuse, 0x8, R4 ;  /* 0x0000000803047825 */ /* 0x044fe200078e0204 */
[----:B------:R-:W-:Y:S02]  /*0080*/  I2FP.F32.S32 R0, R3 ;  /* 0x0000000300007245 */ /* 0x000fe40000201400 */
[----:B------:R-:W-:-:S03]  /*0090*/  ISETP.LT.AND P0, PT, R3, 0x8, !P0 ;  /* 0x000000080300780c */ /* 0x000fc60004701270 */
[----:B------:R-:W-:-:S05]  /*00a0*/  FMUL R0, R0, 0.42857143282890319824 ;  /* 0x3edb6db700007820 */ /* 0x000fca0000400000 */
[----:B------:R-:W-:-:S06]  /*00b0*/  FMNMX R0, RZ, R0, !PT ;  /* 0x00000000ff007209 */ /* 0x000fcc0007800000 */
[----:B------:R-:W1:Y:S02]  /*00c0*/  F2I.TRUNC.NTZ R0, R0 ;  /* 0x0000000000007305 */ /* 0x000e64000020f100 */
[----:B-1----:R-:W-:-:S05]  /*00d0*/  VIMNMX R2, R0, 0x2, PT ;  /* 0x0000000200027848 */ /* 0x002fca0003fe0100 */
[----:B------:R-:W-:-:S05]  /*00e0*/  VIADD R2, R2, 0x1 ;  /* 0x0000000102027836 */ /* 0x000fca0000000000 */
[----:B------:R-:W-:Y:S01]  /*00f0*/  SHF.R.S32.HI R3, RZ, 0x1f, R2 ;  /* 0x0000001fff037819 */ /* 0x000fe20000011402 */
[----:B------:R-:W-:Y:S06]  /*0100*/  @!P0 EXIT ;  /* 0x000000000000894d */ /* 0x000fec0003800000 */
[----:B------:R-:W-:Y:S02]  /*0110*/  ULDC.64 UR4, c[0x0][0x208] ;  /* 0x0000820000047ab9 */ /* 0x000fe40000000a00 */
[----:B------:R-:W-:Y:S01]  /*0120*/  STG.E.64 desc[UR4][R4.64], R2 ;  /* 0x0000000204007986 */ /* 0x000fe2000c101b04 */
[----:B------:R-:W-:Y:S05]  /*0130*/  EXIT ;  /* 0x000000000000794d */ /* 0x000fea0003800000 */
.L_x_0:
[----:B------:R-:W-:-:S00]  /*0140*/  BRA `(.L_x_0) ;  /* 0xfffffffc00fc7947 */ /* 0x000fc0000383ffff */
[----:B------:R-:W-:-:S00]  /*0150*/  NOP ;  /* 0x0000000000007918 */ /* 0x000fc00000000000 */
        /* <DEDUP_REMOVED lines=10> */
.L_x_1:


//--------------------- .nv.constant0.triton_poi_fused_add_clamp_18 --------------------------
	.section	.nv.constant0.triton_poi_fused_add_clamp_18,"a",@progbits
	.sectionflags	@""
	.align	4
.nv.constant0.triton_poi_fused_add_clamp_18:
	.zero		540
